//
// Generated by NVIDIA NVVM Compiler
//
// Compiler Build ID: CL-36424714
// Cuda compilation tools, release 13.0, V13.0.88
// Based on NVVM 20.0.0
//

.version 9.0
.target sm_100
.address_size 64

	// .globl	_Z9CalculatePdS_ii

.visible .entry _Z9CalculatePdS_ii(
	.param .u64 .ptr .align 1 _Z9CalculatePdS_ii_param_0,
	.param .u64 .ptr .align 1 _Z9CalculatePdS_ii_param_1,
	.param .u32 _Z9CalculatePdS_ii_param_2,
	.param .u32 _Z9CalculatePdS_ii_param_3
)
{
	.reg .pred 	%p<4>;
	.reg .b32 	%r<19>;
	.reg .b64 	%rd<19>;
	.reg .b64 	%fd<12>;

	ld.param.u64 	%rd1, [_Z9CalculatePdS_ii_param_0];
	ld.param.u64 	%rd2, [_Z9CalculatePdS_ii_param_1];
	ld.param.u32 	%r3, [_Z9CalculatePdS_ii_param_2];
	ld.param.u32 	%r5, [_Z9CalculatePdS_ii_param_3];
	mov.u32 	%r6, %ntid.x;
	mov.u32 	%r7, %ctaid.x;
	mov.u32 	%r8, %tid.x;
	mad.lo.s32 	%r9, %r6, %r7, %r8;
	mov.u32 	%r10, %ntid.y;
	mov.u32 	%r11, %ctaid.y;
	mov.u32 	%r12, %tid.y;
	mad.lo.s32 	%r1, %r10, %r11, %r12;
	mul.lo.s32 	%r2, %r5, %r9;
	add.s32 	%r13, %r2, %r1;
	setp.le.s32 	%p1, %r13, %r5;
	mul.lo.s32 	%r15, %r5, %r5;
	setp.gt.s32 	%p2, %r13, %r15;
	or.pred  	%p3, %p1, %p2;
	@%p3 bra 	$L__BB0_2;
	cvta.to.global.u64 	%rd3, %rd2;
	cvta.to.global.u64 	%rd4, %rd1;
	cvt.s64.s32 	%rd5, %r2;
	cvt.u64.u32 	%rd6, %r1;
	add.s64 	%rd7, %rd5, %rd6;
	shl.b64 	%rd8, %rd7, 3;
	add.s64 	%rd9, %rd3, %rd8;
	ld.global.f64 	%fd1, [%rd9];
	cvt.rn.f64.s32 	%fd2, %r3;
	add.s32 	%r16, %r2, %r5;
	cvt.s64.s32 	%rd10, %r16;
	add.s64 	%rd11, %rd10, %rd6;
	shl.b64 	%rd12, %rd11, 3;
	add.s64 	%rd13, %rd3, %rd12;
	ld.global.f64 	%fd3, [%rd13];
	ld.global.f64 	%fd4, [%rd9+8];
	add.f64 	%fd5, %fd3, %fd4;
	shl.b32 	%r17, %r5, 1;
	sub.s32 	%r18, %r16, %r17;
	cvt.s64.s32 	%rd14, %r18;
	add.s64 	%rd15, %rd14, %rd6;
	shl.b64 	%rd16, %rd15, 3;
	add.s64 	%rd17, %rd3, %rd16;
	ld.global.f64 	%fd6, [%rd17];
	add.f64 	%fd7, %fd5, %fd6;
	ld.global.f64 	%fd8, [%rd9+-8];
	add.f64 	%fd9, %fd7, %fd8;
	fma.rn.f64 	%fd10, %fd1, 0dC010000000000000, %fd9;
	fma.rn.f64 	%fd11, %fd10, %fd2, %fd1;
	add.s64 	%rd18, %rd4, %rd8;
	st.global.f64 	[%rd18], %fd11;
$L__BB0_2:
	bar.sync 	0;
	ret;

}


// ===== COMPILED SASS (sm_100) =====

	.target	sm_100

	.elftype	@"ET_EXEC"


//--------------------- .note.nv.tkinfo           --------------------------
	.section	.note.nv.tkinfo,"",@"SHT_NOTE"
	.sectionflags	@"SHF_NOTE_NV_TKINFO"
	.tkinfo
        /*0018*/ 	.word	0x00000002
        /*0030*/ 	.string	""
        /*0030*/ 	.string	"ptxas"
        /*0030*/ 	.string	"Cuda compilation tools, release 13.0, V13.0.88"
        /*0030*/ 	.string	"Build cuda_13.0.r13.0/compiler.36424714_0"
        /*0030*/ 	.string	"-arch sm_100 -m 64 "



//--------------------- .note.nv.cuinfo           --------------------------
	.section	.note.nv.cuinfo,"",@"SHT_NOTE"
	.sectionflags	@"SHF_NOTE_NV_CUINFO"
        /*0018*/ 	.short	0x0002
        /*001a*/ 	.short	0x0064
        /*001c*/ 	.short	0x0082
	.zero		2


//--------------------- .nv.info                  --------------------------
	.section	.nv.info,"",@"SHT_CUDA_INFO"
	.align	4


	//----- nvinfo : EIATTR_REGCOUNT
	.align		4
        /*0000*/ 	.byte	0x04, 0x2f
        /*0002*/ 	.short	(.L_1 - .L_0)
	.align		4
.L_0:
        /*0004*/ 	.word	index@(_Z9CalculatePdS_ii)
        /*0008*/ 	.word	0x00000014


	//----- nvinfo : EIATTR_FRAME_SIZE
	.align		4
.L_1:
        /*000c*/ 	.byte	0x04, 0x11
        /*000e*/ 	.short	(.L_3 - .L_2)
	.align		4
.L_2:
        /*0010*/ 	.word	index@(_Z9CalculatePdS_ii)
        /*0014*/ 	.word	0x00000000


	//----- nvinfo : EIATTR_MIN_STACK_SIZE
	.align		4
.L_3:
        /*0018*/ 	.byte	0x04, 0x12
        /*001a*/ 	.short	(.L_5 - .L_4)
	.align		4
.L_4:
        /*001c*/ 	.word	index@(_Z9CalculatePdS_ii)
        /*0020*/ 	.word	0x00000000
.L_5:


//--------------------- .nv.compat                --------------------------
	.section	.nv.compat,"",@"SHT_CUDA_COMPAT_INFO"
	.align	4
        /*0000*/ 	.byte	0x02, 0x09, 0x00, 0x00, 0x02, 0x02, 0x01, 0x00, 0x02, 0x05, 0x05, 0x00, 0x03, 0x07, 0x01, 0x01
        /*0010*/ 	.byte	0x02, 0x03, 0x00, 0x00, 0x02, 0x06, 0x01, 0x00, 0x04, 0x0b, 0x08, 0x00, 0x01, 0x00, 0x00, 0x00
        /*0020*/ 	.byte	0x00, 0x00, 0x00, 0x00


//--------------------- .nv.info._Z9CalculatePdS_ii --------------------------
	.section	.nv.info._Z9CalculatePdS_ii,"",@"SHT_CUDA_INFO"
	.sectionflags	@""
	.align	4


	//----- nvinfo : EIATTR_CUDA_API_VERSION
	.align		4
        /*0000*/ 	.byte	0x04, 0x37
        /*0002*/ 	.short	(.L_7 - .L_6)
.L_6:
        /*0004*/ 	.word	0x00000082


	//----- nvinfo : EIATTR_KPARAM_INFO
	.align		4
.L_7:
        /*0008*/ 	.byte	0x04, 0x17
        /*000a*/ 	.short	(.L_9 - .L_8)
.L_8:
        /*000c*/ 	.word	0x00000000
        /*0010*/ 	.short	0x0003
        /*0012*/ 	.short	0x0014
        /*0014*/ 	.byte	0x00, 0xf0, 0x11, 0x00


	//----- nvinfo : EIATTR_KPARAM_INFO
	.align		4
.L_9:
        /*0018*/ 	.byte	0x04, 0x17
        /*001a*/ 	.short	(.L_11 - .L_10)
.L_10:
        /*001c*/ 	.word	0x00000000
        /*0020*/ 	.short	0x0002
        /*0022*/ 	.short	0x0010
        /*0024*/ 	.byte	0x00, 0xf0, 0x11, 0x00


	//----- nvinfo : EIATTR_KPARAM_INFO
	.align		4
.L_11:
        /*0028*/ 	.byte	0x04, 0x17
        /*002a*/ 	.short	(.L_13 - .L_12)
.L_12:
        /*002c*/ 	.word	0x00000000
        /*0030*/ 	.short	0x0001
        /*0032*/ 	.short	0x0008
        /*0034*/ 	.byte	0x00, 0xf5, 0x21, 0x00


	//----- nvinfo : EIATTR_KPARAM_INFO
	.align		4
.L_13:
        /*0038*/ 	.byte	0x04, 0x17
        /*003a*/ 	.short	(.L_15 - .L_14)
.L_14:
        /*003c*/ 	.word	0x00000000
        /*0040*/ 	.short	0x0000
        /*0042*/ 	.short	0x0000
        /*0044*/ 	.byte	0x00, 0xf5, 0x21, 0x00


	//----- nvinfo : EIATTR_SPARSE_MMA_MASK
	.align		4
.L_15:
        /*0048*/ 	.byte	0x03, 0x50
        /*004a*/ 	.short	0x0000


	//----- nvinfo : EIATTR_MAXREG_COUNT
	.align		4
        /*004c*/ 	.byte	0x03, 0x1b
        /*004e*/ 	.short	0x00ff


	//----- nvinfo : EIATTR_NUM_BARRIERS
	.align		4
        /*0050*/ 	.byte	0x02, 0x4c
        /*0052*/ 	.byte	0x01
	.zero		1


	//----- nvinfo : EIATTR_MERCURY_ISA_VERSION
	.align		4
        /*0054*/ 	.byte	0x03, 0x5f
        /*0056*/ 	.short	0x0101


	//----- nvinfo : EIATTR_VRC_CTA_INIT_COUNT
	.align		4
        /*0058*/ 	.byte	0x02, 0x4a
	.zero		1
	.zero		1


	//----- nvinfo : EIATTR_EXIT_INSTR_OFFSETS
	.align		4
        /*005c*/ 	.byte	0x04, 0x1c
        /*005e*/ 	.short	(.L_17 - .L_16)


	//   ....[0]....
.L_16:
        /*0060*/ 	.word	0x00000350


	//----- nvinfo : EIATTR_CRS_STACK_SIZE
	.align		4
.L_17:
        /*0064*/ 	.byte	0x04, 0x1e
        /*0066*/ 	.short	(.L_19 - .L_18)
.L_18:
        /*0068*/ 	.word	0x00000000


	//----- nvinfo : EIATTR_CBANK_PARAM_SIZE
	.align		4
.L_19:
        /*006c*/ 	.byte	0x03, 0x19
        /*006e*/ 	.short	0x0018


	//----- nvinfo : EIATTR_PARAM_CBANK
	.align		4
        /*0070*/ 	.byte	0x04, 0x0a
        /*0072*/ 	.short	(.L_21 - .L_20)
	.align		4
.L_20:
        /*0074*/ 	.word	index@(.nv.constant0._Z9CalculatePdS_ii)
        /*0078*/ 	.short	0x0380
        /*007a*/ 	.short	0x0018


	//----- nvinfo : EIATTR_SW_WAR
	.align		4
.L_21:
        /*007c*/ 	.byte	0x04, 0x36
        /*007e*/ 	.short	(.L_23 - .L_22)
.L_22:
        /*0080*/ 	.word	0x00000008
.L_23:


//--------------------- .nv.callgraph             --------------------------
	.section	.nv.callgraph,"",@"SHT_CUDA_CALLGRAPH"
	.align	4
	.sectionentsize	8
	.align		4
        /*0000*/ 	.word	0x00000000
	.align		4
        /*0004*/ 	.word	0xffffffff
	.align		4
        /*0008*/ 	.word	0x00000000
	.align		4
        /*000c*/ 	.word	0xfffffffe
	.align		4
        /*0010*/ 	.word	0x00000000
	.align		4
        /*0014*/ 	.word	0xfffffffd
	.align		4
        /*0018*/ 	.word	0x00000000
	.align		4
        /*001c*/ 	.word	0xfffffffc


//--------------------- .text._Z9CalculatePdS_ii  --------------------------
	.section	.text._Z9CalculatePdS_ii,"ax",@progbits
	.align	128
        .global         _Z9CalculatePdS_ii
        .type           _Z9CalculatePdS_ii,@function
        .size           _Z9CalculatePdS_ii,(.L_x_3 - _Z9CalculatePdS_ii)
        .other          _Z9CalculatePdS_ii,@"STO_CUDA_ENTRY STV_DEFAULT"
_Z9CalculatePdS_ii:
.text._Z9CalculatePdS_ii:
[----:B------:R-:W-:Y:S01]  /*0000*/  LDC R1, c[0x0][0x37c] ;  /* 0x0000df00ff017b82 */ /* 0x000fe20000000800 */
[----:B------:R-:W0:Y:S01]  /*0010*/  S2R R0, SR_CTAID.X ;  /* 0x0000000000007919 */ /* 0x000e220000002500 */
[----:B------:R-:W0:Y:S01]  /*0020*/  LDCU UR4, c[0x0][0x360] ;  /* 0x00006c00ff0477ac */ /* 0x000e220008000800 */
[----:B------:R-:W-:Y:S01]  /*0030*/  BSSY.RECONVERGENT B0, `(.L_x_0) ;  /* 0x0000030000007945 */ /* 0x000fe20003800200 */
[----:B------:R-:W0:Y:S01]  /*0040*/  S2R R3, SR_TID.X ;  /* 0x0000000000037919 */ /* 0x000e220000002100 */
[----:B------:R-:W1:Y:S01]  /*0050*/  LDCU UR5, c[0x0][0x364] ;  /* 0x00006c80ff0577ac */ /* 0x000e620008000800 */
[----:B------:R-:W1:Y:S01]  /*0060*/  S2R R2, SR_CTAID.Y ;  /* 0x0000000000027919 */ /* 0x000e620000002600 */
[----:B------:R-:W2:Y:S01]  /*0070*/  LDCU UR6, c[0x0][0x394] ;  /* 0x00007280ff0677ac */ /* 0x000ea20008000800 */
[----:B------:R-:W1:Y:S01]  /*0080*/  S2R R5, SR_TID.Y ;  /* 0x0000000000057919 */ /* 0x000e620000002200 */
[----:B0-----:R-:W-:Y:S01]  /*0090*/  IMAD R0, R0, UR4, R3 ;  /* 0x0000000400007c24 */ /* 0x001fe2000f8e0203 */
[----:B--2---:R-:W-:-:S03]  /*00a0*/  UIMAD UR4, UR6, UR6, URZ ;  /* 0x00000006060472a4 */ /* 0x004fc6000f8e02ff */
[----:B------:R-:W-:Y:S02]  /*00b0*/  IMAD R0, R0, UR6, RZ ;  /* 0x0000000600007c24 */ /* 0x000fe4000f8e02ff */
[----:B-1----:R-:W-:-:S04]  /*00c0*/  IMAD R3, R2, UR5, R5 ;  /* 0x0000000502037c24 */ /* 0x002fc8000f8e0205 */
[----:B------:R-:W-:-:S05]  /*00d0*/  IMAD.IADD R2, R3, 0x1, R0 ;  /* 0x0000000103027824 */ /* 0x000fca00078e0200 */
[----:B------:R-:W-:-:S04]  /*00e0*/  ISETP.GT.AND P0, PT, R2, UR4, PT ;  /* 0x0000000402007c0c */ /* 0x000fc8000bf04270 */
[----:B------:R-:W-:-:S13]  /*00f0*/  ISETP.LE.OR P0, PT, R2, UR6, P0 ;  /* 0x0000000602007c0c */ /* 0x000fda0008703670 */
[----:B------:R-:W-:Y:S05]  /*0100*/  @P0 BRA `(.L_x_1) ;  /* 0x0000000000880947 */ /* 0x000fea0003800000 */
[----:B------:R-:W0:Y:S01]  /*0110*/  LDCU.128 UR8, c[0x0][0x380] ;  /* 0x00007000ff0877ac */ /* 0x000e220008000c00 */
[C---:B------:R-:W-:Y:S01]  /*0120*/  IADD3 R2, P0, PT, R3.reuse, R0, RZ ;  /* 0x0000000003027210 */ /* 0x040fe20007f1e0ff */
[C---:B------:R-:W-:Y:S01]  /*0130*/  VIADD R4, R0.reuse, UR6 ;  /* 0x0000000600047c36 */ /* 0x040fe20008000000 */
[----:B------:R-:W1:Y:S02]  /*0140*/  LDCU.64 UR4, c[0x0][0x358] ;  /* 0x00006b00ff0477ac */ /* 0x000e640008000a00 */
[----:B------:R-:W-:Y:S01]  /*0150*/  LEA.HI.X.SX32 R7, R0, RZ, 0x1, P0 ;  /* 0x000000ff00077211 */ /* 0x000fe200000f0eff */
[----:B------:R-:W-:Y:S01]  /*0160*/  IMAD R9, RZ, RZ, -UR6 ;  /* 0x80000006ff097e24 */ /* 0x000fe2000f8e02ff */
[----:B------:R-:W-:Y:S01]  /*0170*/  IADD3 R5, P0, PT, R3, R4, RZ ;  /* 0x0000000403057210 */ /* 0x000fe20007f1e0ff */
[----:B------:R-:W2:Y:S01]  /*0180*/  LDCU UR7, c[0x0][0x390] ;  /* 0x00007200ff0777ac */ /* 0x000ea20008000800 */
[C---:B------:R-:W-:Y:S01]  /*0190*/  SHF.L.U64.HI R0, R2.reuse, 0x3, R7 ;  /* 0x0000000302007819 */ /* 0x040fe20000010207 */
[----:B------:R-:W-:Y:S01]  /*01a0*/  IMAD.SHL.U32 R2, R2, 0x8, RZ ;  /* 0x0000000802027824 */ /* 0x000fe200078e00ff */
[----:B------:R-:W-:Y:S01]  /*01b0*/  LEA.HI.X.SX32 R8, R4, RZ, 0x1, P0 ;  /* 0x000000ff04087211 */ /* 0x000fe200000f0eff */
[----:B------:R-:W-:-:S05]  /*01c0*/  IMAD R6, R9, 0x2, R4 ;  /* 0x0000000209067824 */ /* 0x000fca00078e0204 */
[----:B------:R-:W-:Y:S02]  /*01d0*/  IADD3 R3, P0, PT, R3, R6, RZ ;  /* 0x0000000603037210 */ /* 0x000fe40007f1e0ff */
[C---:B0-----:R-:W-:Y:S02]  /*01e0*/  LEA R16, P2, R5.reuse, UR10, 0x3 ;  /* 0x0000000a05107c11 */ /* 0x041fe4000f8418ff */
[----:B------:R-:W-:Y:S02]  /*01f0*/  IADD3 R4, P1, PT, R2, UR10, RZ ;  /* 0x0000000a02047c10 */ /* 0x000fe4000ff3e0ff */
[----:B------:R-:W-:Y:S02]  /*0200*/  LEA.HI.X R17, R5, UR11, R8, 0x3, P2 ;  /* 0x0000000b05117c11 */ /* 0x000fe400090f1c08 */
[----:B------:R-:W-:Y:S02]  /*0210*/  IADD3.X R5, PT, PT, R0, UR11, RZ, P1, !PT ;  /* 0x0000000b00057c10 */ /* 0x000fe40008ffe4ff */
[----:B------:R-:W-:Y:S01]  /*0220*/  LEA R12, P1, R3, UR10, 0x3 ;  /* 0x0000000a030c7c11 */ /* 0x000fe2000f8218ff */
[----:B-1----:R-:W3:Y:S01]  /*0230*/  LDG.E.64 R8, desc[UR4][R16.64] ;  /* 0x0000000410087981 */ /* 0x002ee2000c1e1b00 */
[----:B------:R-:W-:-:S03]  /*0240*/  LEA.HI.X.SX32 R6, R6, RZ, 0x1, P0 ;  /* 0x000000ff06067211 */ /* 0x000fc600000f0eff */
[----:B------:R-:W3:Y:S01]  /*0250*/  LDG.E.64 R10, desc[UR4][R4.64+0x8] ;  /* 0x00000804040a7981 */ /* 0x000ee2000c1e1b00 */
[----:B------:R-:W-:-:S03]  /*0260*/  LEA.HI.X R13, R3, UR11, R6, 0x3, P1 ;  /* 0x0000000b030d7c11 */ /* 0x000fc600088f1c06 */
[----:B------:R-:W4:Y:S04]  /*0270*/  LDG.E.64 R14, desc[UR4][R4.64+-0x8] ;  /* 0xfffff804040e7981 */ /* 0x000f28000c1e1b00 */
[----:B------:R-:W5:Y:S04]  /*0280*/  LDG.E.64 R12, desc[UR4][R12.64] ;  /* 0x000000040c0c7981 */ /* 0x000f68000c1e1b00 */
[----:B------:R-:W2:Y:S01]  /*0290*/  LDG.E.64 R6, desc[UR4][R4.64] ;  /* 0x0000000404067981 */ /* 0x000ea2000c1e1b00 */
[----:B------:R-:W-:-:S04]  /*02a0*/  IADD3 R2, P0, PT, R2, UR8, RZ ;  /* 0x0000000802027c10 */ /* 0x000fc8000ff1e0ff */
[----:B------:R-:W-:Y:S01]  /*02b0*/  IADD3.X R3, PT, PT, R0, UR9, RZ, P0, !PT ;  /* 0x0000000900037c10 */ /* 0x000fe200087fe4ff */
[----:B---3--:R-:W-:-:S08]  /*02c0*/  DADD R8, R8, R10 ;  /* 0x0000000008087229 */ /* 0x008fd0000000000a */
[----:B-----5:R-:W-:-:S08]  /*02d0*/  DADD R8, R8, R12 ;  /* 0x0000000008087229 */ /* 0x020fd0000000000c */
[----:B----4-:R-:W-:Y:S02]  /*02e0*/  DADD R14, R8, R14 ;  /* 0x00000000080e7229 */ /* 0x010fe4000000000e */
[----:B--2---:R-:W0:Y:S06]  /*02f0*/  I2F.F64 R8, UR7 ;  /* 0x0000000700087d12 */ /* 0x004e2c0008201c00 */
[----:B------:R-:W-:-:S08]  /*0300*/  DFMA R14, R6, -4, R14 ;  /* 0xc0100000060e782b */ /* 0x000fd0000000000e */
[----:B0-----:R-:W-:-:S07]  /*0310*/  DFMA R8, R8, R14, R6 ;  /* 0x0000000e0808722b */ /* 0x001fce0000000006 */
[----:B------:R0:W-:Y:S04]  /*0320*/  STG.E.64 desc[UR4][R2.64], R8 ;  /* 0x0000000802007986 */ /* 0x0001e8000c101b04 */
.L_x_1:
[----:B------:R-:W-:Y:S05]  /*0330*/  BSYNC.RECONVERGENT B0 ;  /* 0x0000000000007941 */ /* 0x000fea0003800200 */
.L_x_0:
[----:B------:R-:W-:Y:S06]  /*0340*/  BAR.SYNC.DEFER_BLOCKING 0x0 ;  /* 0x0000000000007b1d */ /* 0x000fec0000010000 */
[----:B------:R-:W-:Y:S05]  /*0350*/  EXIT ;  /* 0x000000000000794d */ /* 0x000fea0003800000 */
.L_x_2:
[----:B------:R-:W-:-:S00]  /*0360*/  BRA `(.L_x_2) ;  /* 0xfffffffc00fc7947 */ /* 0x000fc0000383ffff */
[----:B------:R-:W-:-:S00]  /*0370*/  NOP ;  /* 0x0000000000007918 */ /* 0x000fc00000000000 */
        /* <DEDUP_REMOVED lines=8> */
.L_x_3:


//--------------------- .nv.shared.reserved.0     --------------------------
	.section	.nv.shared.reserved.0,"aw",@nobits
	.weak		__nv_reservedSMEM_offset_0_alias
	.size		__nv_reservedSMEM_offset_0_alias, 0, 64
	.other		__nv_reservedSMEM_offset_0_alias,@"STO_CUDA_RESERVED_SHARED STV_DEFAULT"
__nv_reservedSMEM_offset_0_alias:
	.zero		0
	.zero		64


//--------------------- .nv.constant0._Z9CalculatePdS_ii --------------------------
	.section	.nv.constant0._Z9CalculatePdS_ii,"a",@progbits
	.sectionflags	@""
	.align	4
.nv.constant0._Z9CalculatePdS_ii:
	.zero		920


//--------------------- SYMBOLS --------------------------

	.type		.nv.reservedSmem.offset0,@object
	.size		.nv.reservedSmem.offset0,0x4
